//
// Generated by NVIDIA NVVM Compiler
//
// Compiler Build ID: CL-36424714
// Cuda compilation tools, release 13.0, V13.0.88
// Based on NVVM 20.0.0
//

.version 9.0
.target sm_100
.address_size 64

	// .globl	_Z12jacobikernelPfS_S_iifffii
// _ZZ12jacobikernelPfS_S_iifffiiE8mychange has been demoted

.visible .entry _Z12jacobikernelPfS_S_iifffii(
	.param .u64 .ptr .align 1 _Z12jacobikernelPfS_S_iifffii_param_0,
	.param .u64 .ptr .align 1 _Z12jacobikernelPfS_S_iifffii_param_1,
	.param .u64 .ptr .align 1 _Z12jacobikernelPfS_S_iifffii_param_2,
	.param .u32 _Z12jacobikernelPfS_S_iifffii_param_3,
	.param .u32 _Z12jacobikernelPfS_S_iifffii_param_4,
	.param .f32 _Z12jacobikernelPfS_S_iifffii_param_5,
	.param .f32 _Z12jacobikernelPfS_S_iifffii_param_6,
	.param .f32 _Z12jacobikernelPfS_S_iifffii_param_7,
	.param .u32 _Z12jacobikernelPfS_S_iifffii_param_8,
	.param .u32 _Z12jacobikernelPfS_S_iifffii_param_9
)
{
	.reg .pred 	%p<25>;
	.reg .b32 	%r<102>;
	.reg .b32 	%f<71>;
	.reg .b64 	%rd<34>;
	// demoted variable
	.shared .align 4 .b8 _ZZ12jacobikernelPfS_S_iifffiiE8mychange[2116];
	ld.param.u64 	%rd4, [_Z12jacobikernelPfS_S_iifffii_param_0];
	ld.param.u64 	%rd3, [_Z12jacobikernelPfS_S_iifffii_param_1];
	ld.param.u64 	%rd5, [_Z12jacobikernelPfS_S_iifffii_param_2];
	ld.param.u32 	%r39, [_Z12jacobikernelPfS_S_iifffii_param_4];
	ld.param.f32 	%f18, [_Z12jacobikernelPfS_S_iifffii_param_5];
	ld.param.f32 	%f19, [_Z12jacobikernelPfS_S_iifffii_param_6];
	ld.param.f32 	%f20, [_Z12jacobikernelPfS_S_iifffii_param_7];
	ld.param.u32 	%r40, [_Z12jacobikernelPfS_S_iifffii_param_8];
	ld.param.u32 	%r41, [_Z12jacobikernelPfS_S_iifffii_param_9];
	cvta.to.global.u64 	%rd1, %rd5;
	cvta.to.global.u64 	%rd2, %rd4;
	mov.u32 	%r1, %tid.x;
	mov.u32 	%r2, %tid.y;
	mov.u32 	%r3, %ctaid.x;
	mov.u32 	%r4, %ntid.x;
	mad.lo.s32 	%r5, %r3, %r4, %r1;
	mov.u32 	%r6, %ctaid.y;
	mov.u32 	%r7, %ntid.y;
	mad.lo.s32 	%r8, %r6, %r7, %r2;
	add.s32 	%r9, %r41, 2;
	mul.lo.s32 	%r10, %r39, %r8;
	add.s32 	%r11, %r10, %r5;
	mul.wide.s32 	%rd6, %r11, 4;
	add.s64 	%rd7, %rd2, %rd6;
	ld.global.f32 	%f21, [%rd7];
	mad.lo.s32 	%r42, %r9, %r2, %r1;
	shl.b32 	%r43, %r42, 2;
	mov.u32 	%r44, _ZZ12jacobikernelPfS_S_iifffiiE8mychange;
	add.s32 	%r12, %r44, %r43;
	st.shared.f32 	[%r12], %f21;
	setp.gt.u32 	%p1, %r1, 1;
	shl.b32 	%r45, %r41, 2;
	add.s32 	%r13, %r12, %r45;
	@%p1 bra 	$L__BB0_2;
	add.s32 	%r46, %r11, 1;
	cvt.s64.s32 	%rd8, %r46;
	cvt.s64.s32 	%rd9, %r41;
	add.s64 	%rd10, %rd8, %rd9;
	shl.b64 	%rd11, %rd10, 2;
	add.s64 	%rd12, %rd2, %rd11;
	ld.global.f32 	%f22, [%rd12+-4];
	st.shared.f32 	[%r13], %f22;
$L__BB0_2:
	setp.gt.u32 	%p2, %r2, 1;
	@%p2 bra 	$L__BB0_4;
	add.s32 	%r47, %r41, %r8;
	mad.lo.s32 	%r48, %r47, %r39, %r5;
	mul.wide.s32 	%rd13, %r48, 4;
	add.s64 	%rd14, %rd2, %rd13;
	ld.global.f32 	%f23, [%rd14];
	add.s32 	%r49, %r41, %r2;
	mad.lo.s32 	%r50, %r49, %r9, %r1;
	shl.b32 	%r51, %r50, 2;
	add.s32 	%r53, %r44, %r51;
	st.shared.f32 	[%r53], %f23;
$L__BB0_4:
	or.b32  	%r54, %r2, %r1;
	and.b32  	%r55, %r54, 1022;
	setp.ne.s32 	%p3, %r55, 0;
	@%p3 bra 	$L__BB0_6;
	add.s32 	%r56, %r41, %r8;
	add.s32 	%r57, %r41, %r5;
	mad.lo.s32 	%r58, %r56, %r39, %r57;
	mul.wide.s32 	%rd15, %r58, 4;
	add.s64 	%rd16, %rd2, %rd15;
	ld.global.f32 	%f24, [%rd16];
	add.s32 	%r59, %r41, %r2;
	add.s32 	%r60, %r41, %r1;
	mad.lo.s32 	%r61, %r59, %r9, %r60;
	shl.b32 	%r62, %r61, 2;
	add.s32 	%r64, %r44, %r62;
	st.shared.f32 	[%r64], %f24;
$L__BB0_6:
	bar.sync 	0;
	add.s32 	%r65, %r13, 8;
	ld.shared.f32 	%f25, [%r13+12];
	ld.shared.f32 	%f26, [%r13+8];
	ld.shared.f32 	%f27, [%r12+4];
	add.f32 	%f28, %f26, %f27;
	ld.shared.f32 	%f29, [%r13+16];
	add.f32 	%f30, %f28, %f29;
	shl.b32 	%r66, %r9, 2;
	add.s32 	%r67, %r65, %r66;
	ld.shared.f32 	%f31, [%r67+4];
	add.f32 	%f32, %f30, %f31;
	mul.f32 	%f33, %f19, %f32;
	fma.rn.f32 	%f34, %f18, %f25, %f33;
	ld.shared.f32 	%f35, [%r12];
	ld.shared.f32 	%f36, [%r67];
	add.f32 	%f37, %f35, %f36;
	ld.shared.f32 	%f38, [%r12+8];
	add.f32 	%f39, %f37, %f38;
	ld.shared.f32 	%f40, [%r67+8];
	add.f32 	%f41, %f39, %f40;
	fma.rn.f32 	%f42, %f20, %f41, %f34;
	add.s32 	%r68, %r10, %r39;
	add.s32 	%r69, %r5, %r68;
	add.s32 	%r70, %r69, 1;
	cvta.to.global.u64 	%rd17, %rd3;
	mul.wide.s32 	%rd18, %r70, 4;
	add.s64 	%rd19, %rd17, %rd18;
	st.global.f32 	[%rd19], %f42;
	bar.sync 	0;
	mad.lo.s32 	%r14, %r4, %r2, %r1;
	sub.f32 	%f43, %f42, %f25;
	abs.f32 	%f44, %f43;
	shl.b32 	%r71, %r14, 2;
	add.s32 	%r15, %r44, %r71;
	st.shared.f32 	[%r15], %f44;
	bar.sync 	0;
	mul.lo.s32 	%r95, %r4, %r7;
	setp.lt.u32 	%p4, %r95, 2;
	@%p4 bra 	$L__BB0_10;
$L__BB0_7:
	shr.u32 	%r18, %r95, 1;
	setp.ge.u32 	%p5, %r14, %r18;
	@%p5 bra 	$L__BB0_9;
	ld.shared.f32 	%f45, [%r15];
	shl.b32 	%r73, %r18, 2;
	add.s32 	%r74, %r15, %r73;
	ld.shared.f32 	%f46, [%r74];
	max.f32 	%f47, %f45, %f46;
	st.shared.f32 	[%r15], %f47;
$L__BB0_9:
	bar.sync 	0;
	setp.gt.u32 	%p6, %r95, 3;
	mov.u32 	%r95, %r18;
	@%p6 bra 	$L__BB0_7;
$L__BB0_10:
	setp.ne.s32 	%p7, %r14, 0;
	@%p7 bra 	$L__BB0_12;
	ld.shared.f32 	%f48, [_ZZ12jacobikernelPfS_S_iifffiiE8mychange];
	mov.u32 	%r75, %nctaid.x;
	mad.lo.s32 	%r76, %r75, %r6, %r3;
	mul.wide.u32 	%rd20, %r76, 4;
	add.s64 	%rd21, %rd1, %rd20;
	st.global.f32 	[%rd21], %f48;
$L__BB0_12:
	bar.sync 	0;
	mov.u32 	%r77, %nctaid.x;
	mul.lo.s32 	%r78, %r6, %r77;
	neg.s32 	%r79, %r78;
	setp.ne.s32 	%p8, %r3, %r79;
	@%p8 bra 	$L__BB0_37;
	setp.ge.s32 	%p9, %r14, %r40;
	mov.f32 	%f66, 0f00000000;
	@%p9 bra 	$L__BB0_15;
	mul.wide.u32 	%rd22, %r14, 4;
	add.s64 	%rd23, %rd1, %rd22;
	ld.global.f32 	%f66, [%rd23];
$L__BB0_15:
	mul.lo.s32 	%r19, %r41, %r41;
	setp.gt.s32 	%p10, %r19, %r40;
	@%p10 bra 	$L__BB0_31;
	shl.b32 	%r80, %r19, 1;
	add.s32 	%r81, %r40, 1;
	max.s32 	%r82, %r80, %r81;
	sub.s32 	%r83, %r82, %r80;
	setp.ne.s32 	%p11, %r83, 0;
	selp.u32 	%r84, 1, 0, %p11;
	selp.s32 	%r85, -1, 0, %p11;
	add.s32 	%r86, %r83, %r85;
	max.u32 	%r87, %r19, 1;
	div.u32 	%r88, %r86, %r87;
	add.s32 	%r20, %r88, %r84;
	and.b32  	%r89, %r20, 3;
	setp.eq.s32 	%p12, %r89, 3;
	mov.u32 	%r99, %r19;
	@%p12 bra 	$L__BB0_21;
	add.s32 	%r97, %r14, %r19;
	add.s32 	%r90, %r20, 1;
	and.b32  	%r91, %r90, 3;
	neg.s32 	%r96, %r91;
	mov.u32 	%r99, %r19;
$L__BB0_18:
	.pragma "nounroll";
	setp.ge.s32 	%p13, %r97, %r40;
	@%p13 bra 	$L__BB0_20;
	mul.wide.u32 	%rd24, %r97, 4;
	add.s64 	%rd25, %rd1, %rd24;
	ld.global.f32 	%f51, [%rd25];
	max.f32 	%f66, %f66, %f51;
$L__BB0_20:
	add.s32 	%r99, %r99, %r19;
	add.s32 	%r97, %r97, %r19;
	add.s32 	%r96, %r96, 1;
	setp.ne.s32 	%p14, %r96, 0;
	@%p14 bra 	$L__BB0_18;
$L__BB0_21:
	setp.lt.u32 	%p15, %r20, 3;
	@%p15 bra 	$L__BB0_31;
$L__BB0_22:
	add.s32 	%r31, %r99, %r14;
	setp.ge.s32 	%p16, %r31, %r40;
	@%p16 bra 	$L__BB0_24;
	mul.wide.u32 	%rd26, %r31, 4;
	add.s64 	%rd27, %rd1, %rd26;
	ld.global.f32 	%f52, [%rd27];
	max.f32 	%f66, %f66, %f52;
$L__BB0_24:
	add.s32 	%r32, %r31, %r19;
	setp.ge.s32 	%p17, %r32, %r40;
	@%p17 bra 	$L__BB0_26;
	mul.wide.u32 	%rd28, %r32, 4;
	add.s64 	%rd29, %rd1, %rd28;
	ld.global.f32 	%f53, [%rd29];
	max.f32 	%f66, %f66, %f53;
$L__BB0_26:
	add.s32 	%r33, %r32, %r19;
	setp.ge.s32 	%p18, %r33, %r40;
	@%p18 bra 	$L__BB0_28;
	mul.wide.u32 	%rd30, %r33, 4;
	add.s64 	%rd31, %rd1, %rd30;
	ld.global.f32 	%f54, [%rd31];
	max.f32 	%f66, %f66, %f54;
$L__BB0_28:
	add.s32 	%r34, %r33, %r19;
	setp.ge.s32 	%p19, %r34, %r40;
	@%p19 bra 	$L__BB0_30;
	mul.wide.u32 	%rd32, %r34, 4;
	add.s64 	%rd33, %rd1, %rd32;
	ld.global.f32 	%f55, [%rd33];
	max.f32 	%f66, %f66, %f55;
$L__BB0_30:
	shl.b32 	%r92, %r19, 2;
	add.s32 	%r99, %r92, %r99;
	setp.le.s32 	%p20, %r99, %r40;
	@%p20 bra 	$L__BB0_22;
$L__BB0_31:
	st.shared.f32 	[%r15], %f66;
	bar.sync 	0;
	mul.lo.s32 	%r101, %r4, %r4;
	setp.lt.u32 	%p21, %r101, 2;
	@%p21 bra 	$L__BB0_35;
$L__BB0_32:
	shr.u32 	%r38, %r101, 1;
	setp.ge.u32 	%p22, %r14, %r38;
	@%p22 bra 	$L__BB0_34;
	ld.shared.f32 	%f56, [%r15];
	shl.b32 	%r93, %r38, 2;
	add.s32 	%r94, %r15, %r93;
	ld.shared.f32 	%f57, [%r94];
	max.f32 	%f58, %f56, %f57;
	st.shared.f32 	[%r15], %f58;
$L__BB0_34:
	bar.sync 	0;
	setp.gt.u32 	%p23, %r101, 3;
	mov.u32 	%r101, %r38;
	@%p23 bra 	$L__BB0_32;
$L__BB0_35:
	setp.ne.s32 	%p24, %r14, 0;
	@%p24 bra 	$L__BB0_37;
	ld.shared.f32 	%f59, [_ZZ12jacobikernelPfS_S_iifffiiE8mychange];
	st.global.f32 	[%rd1], %f59;
$L__BB0_37:
	ret;

}


// ===== COMPILED SASS (sm_100) =====

	.target	sm_100

	.elftype	@"ET_EXEC"


//--------------------- .note.nv.tkinfo           --------------------------
	.section	.note.nv.tkinfo,"",@"SHT_NOTE"
	.sectionflags	@"SHF_NOTE_NV_TKINFO"
	.tkinfo
        /*0018*/ 	.word	0x00000002
        /*0030*/ 	.string	""
        /*0030*/ 	.string	"ptxas"
        /*0030*/ 	.string	"Cuda compilation tools, release 13.0, V13.0.88"
        /*0030*/ 	.string	"Build cuda_13.0.r13.0/compiler.36424714_0"
        /*0030*/ 	.string	"-arch sm_100 -m 64 "



//--------------------- .note.nv.cuinfo           --------------------------
	.section	.note.nv.cuinfo,"",@"SHT_NOTE"
	.sectionflags	@"SHF_NOTE_NV_CUINFO"
        /*0018*/ 	.short	0x0002
        /*001a*/ 	.short	0x0064
        /*001c*/ 	.short	0x0082
	.zero		2


//--------------------- .nv.info                  --------------------------
	.section	.nv.info,"",@"SHT_CUDA_INFO"
	.align	4


	//----- nvinfo : EIATTR_REGCOUNT
	.align		4
        /*0000*/ 	.byte	0x04, 0x2f
        /*0002*/ 	.short	(.L_1 - .L_0)
	.align		4
.L_0:
        /*0004*/ 	.word	index@(_Z12jacobikernelPfS_S_iifffii)
        /*0008*/ 	.word	0x0000001b


	//----- nvinfo : EIATTR_FRAME_SIZE
	.align		4
.L_1:
        /*000c*/ 	.byte	0x04, 0x11
        /*000e*/ 	.short	(.L_3 - .L_2)
	.align		4
.L_2:
        /*0010*/ 	.word	index@(_Z12jacobikernelPfS_S_iifffii)
        /*0014*/ 	.word	0x00000000


	//----- nvinfo : EIATTR_MIN_STACK_SIZE
	.align		4
.L_3:
        /*0018*/ 	.byte	0x04, 0x12
        /*001a*/ 	.short	(.L_5 - .L_4)
	.align		4
.L_4:
        /*001c*/ 	.word	index@(_Z12jacobikernelPfS_S_iifffii)
        /*0020*/ 	.word	0x00000000
.L_5:


//--------------------- .nv.compat                --------------------------
	.section	.nv.compat,"",@"SHT_CUDA_COMPAT_INFO"
	.align	4
        /*0000*/ 	.byte	0x02, 0x09, 0x00, 0x00, 0x02, 0x02, 0x01, 0x00, 0x02, 0x05, 0x05, 0x00, 0x03, 0x07, 0x01, 0x01
        /*0010*/ 	.byte	0x02, 0x03, 0x00, 0x00, 0x02, 0x06, 0x01, 0x00, 0x04, 0x0b, 0x08, 0x00, 0x09, 0x00, 0x00, 0x00
        /*0020*/ 	.byte	0x00, 0x00, 0x00, 0x00


//--------------------- .nv.info._Z12jacobikernelPfS_S_iifffii --------------------------
	.section	.nv.info._Z12jacobikernelPfS_S_iifffii,"",@"SHT_CUDA_INFO"
	.sectionflags	@""
	.align	4


	//----- nvinfo : EIATTR_CUDA_API_VERSION
	.align		4
        /*0000*/ 	.byte	0x04, 0x37
        /*0002*/ 	.short	(.L_7 - .L_6)
.L_6:
        /*0004*/ 	.word	0x00000082


	//----- nvinfo : EIATTR_KPARAM_INFO
	.align		4
.L_7:
        /*0008*/ 	.byte	0x04, 0x17
        /*000a*/ 	.short	(.L_9 - .L_8)
.L_8:
        /*000c*/ 	.word	0x00000000
        /*0010*/ 	.short	0x0009
        /*0012*/ 	.short	0x0030
        /*0014*/ 	.byte	0x00, 0xf0, 0x11, 0x00


	//----- nvinfo : EIATTR_KPARAM_INFO
	.align		4
.L_9:
        /*0018*/ 	.byte	0x04, 0x17
        /*001a*/ 	.short	(.L_11 - .L_10)
.L_10:
        /*001c*/ 	.word	0x00000000
        /*0020*/ 	.short	0x0008
        /*0022*/ 	.short	0x002c
        /*0024*/ 	.byte	0x00, 0xf0, 0x11, 0x00


	//----- nvinfo : EIATTR_KPARAM_INFO
	.align		4
.L_11:
        /*0028*/ 	.byte	0x04, 0x17
        /*002a*/ 	.short	(.L_13 - .L_12)
.L_12:
        /*002c*/ 	.word	0x00000000
        /*0030*/ 	.short	0x0007
        /*0032*/ 	.short	0x0028
        /*0034*/ 	.byte	0x00, 0xf0, 0x11, 0x00


	//----- nvinfo : EIATTR_KPARAM_INFO
	.align		4
.L_13:
        /*0038*/ 	.byte	0x04, 0x17
        /*003a*/ 	.short	(.L_15 - .L_14)
.L_14:
        /*003c*/ 	.word	0x00000000
        /*0040*/ 	.short	0x0006
        /*0042*/ 	.short	0x0024
        /*0044*/ 	.byte	0x00, 0xf0, 0x11, 0x00


	//----- nvinfo : EIATTR_KPARAM_INFO
	.align		4
.L_15:
        /*0048*/ 	.byte	0x04, 0x17
        /*004a*/ 	.short	(.L_17 - .L_16)
.L_16:
        /*004c*/ 	.word	0x00000000
        /*0050*/ 	.short	0x0005
        /*0052*/ 	.short	0x0020
        /*0054*/ 	.byte	0x00, 0xf0, 0x11, 0x00


	//----- nvinfo : EIATTR_KPARAM_INFO
	.align		4
.L_17:
        /*0058*/ 	.byte	0x04, 0x17
        /*005a*/ 	.short	(.L_19 - .L_18)
.L_18:
        /*005c*/ 	.word	0x00000000
        /*0060*/ 	.short	0x0004
        /*0062*/ 	.short	0x001c
        /*0064*/ 	.byte	0x00, 0xf0, 0x11, 0x00


	//----- nvinfo : EIATTR_KPARAM_INFO
	.align		4
.L_19:
        /*0068*/ 	.byte	0x04, 0x17
        /*006a*/ 	.short	(.L_21 - .L_20)
.L_20:
        /*006c*/ 	.word	0x00000000
        /*0070*/ 	.short	0x0003
        /*0072*/ 	.short	0x0018
        /*0074*/ 	.byte	0x00, 0xf0, 0x11, 0x00


	//----- nvinfo : EIATTR_KPARAM_INFO
	.align		4
.L_21:
        /*0078*/ 	.byte	0x04, 0x17
        /*007a*/ 	.short	(.L_23 - .L_22)
.L_22:
        /*007c*/ 	.word	0x00000000
        /*0080*/ 	.short	0x0002
        /*0082*/ 	.short	0x0010
        /*0084*/ 	.byte	0x00, 0xf5, 0x21, 0x00


	//----- nvinfo : EIATTR_KPARAM_INFO
	.align		4
.L_23:
        /*0088*/ 	.byte	0x04, 0x17
        /*008a*/ 	.short	(.L_25 - .L_24)
.L_24:
        /*008c*/ 	.word	0x00000000
        /*0090*/ 	.short	0x0001
        /*0092*/ 	.short	0x0008
        /*0094*/ 	.byte	0x00, 0xf5, 0x21, 0x00


	//----- nvinfo : EIATTR_KPARAM_INFO
	.align		4
.L_25:
        /*0098*/ 	.byte	0x04, 0x17
        /*009a*/ 	.short	(.L_27 - .L_26)
.L_26:
        /*009c*/ 	.word	0x00000000
        /*00a0*/ 	.short	0x0000
        /*00a2*/ 	.short	0x0000
        /*00a4*/ 	.byte	0x00, 0xf5, 0x21, 0x00


	//----- nvinfo : EIATTR_SPARSE_MMA_MASK
	.align		4
.L_27:
        /*00a8*/ 	.byte	0x03, 0x50
        /*00aa*/ 	.short	0x0000


	//----- nvinfo : EIATTR_MAXREG_COUNT
	.align		4
        /*00ac*/ 	.byte	0x03, 0x1b
        /*00ae*/ 	.short	0x00ff


	//----- nvinfo : EIATTR_NUM_BARRIERS
	.align		4
        /*00b0*/ 	.byte	0x02, 0x4c
        /*00b2*/ 	.byte	0x01
	.zero		1


	//----- nvinfo : EIATTR_MERCURY_ISA_VERSION
	.align		4
        /*00b4*/ 	.byte	0x03, 0x5f
        /*00b6*/ 	.short	0x0101


	//----- nvinfo : EIATTR_VRC_CTA_INIT_COUNT
	.align		4
        /*00b8*/ 	.byte	0x02, 0x4a
	.zero		1
	.zero		1


	//----- nvinfo : EIATTR_EXIT_INSTR_OFFSETS
	.align		4
        /*00bc*/ 	.byte	0x04, 0x1c
        /*00be*/ 	.short	(.L_29 - .L_28)


	//   ....[0]....
.L_28:
        /*00c0*/ 	.word	0x00000780


	//   ....[1]....
        /*00c4*/ 	.word	0x00000e40


	//   ....[2]....
        /*00c8*/ 	.word	0x00000eb0


	//----- nvinfo : EIATTR_CRS_STACK_SIZE
	.align		4
.L_29:
        /*00cc*/ 	.byte	0x04, 0x1e
        /*00ce*/ 	.short	(.L_31 - .L_30)
.L_30:
        /*00d0*/ 	.word	0x00000000


	//----- nvinfo : EIATTR_CBANK_PARAM_SIZE
	.align		4
.L_31:
        /*00d4*/ 	.byte	0x03, 0x19
        /*00d6*/ 	.short	0x0034


	//----- nvinfo : EIATTR_PARAM_CBANK
	.align		4
        /*00d8*/ 	.byte	0x04, 0x0a
        /*00da*/ 	.short	(.L_33 - .L_32)
	.align		4
.L_32:
        /*00dc*/ 	.word	index@(.nv.constant0._Z12jacobikernelPfS_S_iifffii)
        /*00e0*/ 	.short	0x0380
        /*00e2*/ 	.short	0x0034


	//----- nvinfo : EIATTR_SW_WAR
	.align		4
.L_33:
        /*00e4*/ 	.byte	0x04, 0x36
        /*00e6*/ 	.short	(.L_35 - .L_34)
.L_34:
        /*00e8*/ 	.word	0x00000008
.L_35:


//--------------------- .nv.callgraph             --------------------------
	.section	.nv.callgraph,"",@"SHT_CUDA_CALLGRAPH"
	.align	4
	.sectionentsize	8
	.align		4
        /*0000*/ 	.word	0x00000000
	.align		4
        /*0004*/ 	.word	0xffffffff
	.align		4
        /*0008*/ 	.word	0x00000000
	.align		4
        /*000c*/ 	.word	0xfffffffe
	.align		4
        /*0010*/ 	.word	0x00000000
	.align		4
        /*0014*/ 	.word	0xfffffffd
	.align		4
        /*0018*/ 	.word	0x00000000
	.align		4
        /*001c*/ 	.word	0xfffffffc


//--------------------- .text._Z12jacobikernelPfS_S_iifffii --------------------------
	.section	.text._Z12jacobikernelPfS_S_iifffii,"ax",@progbits
	.align	128
        .global         _Z12jacobikernelPfS_S_iifffii
        .type           _Z12jacobikernelPfS_S_iifffii,@function
        .size           _Z12jacobikernelPfS_S_iifffii,(.L_x_13 - _Z12jacobikernelPfS_S_iifffii)
        .other          _Z12jacobikernelPfS_S_iifffii,@"STO_CUDA_ENTRY STV_DEFAULT"
_Z12jacobikernelPfS_S_iifffii:
.text._Z12jacobikernelPfS_S_iifffii:
[----:B------:R-:W-:Y:S01]  /*0000*/  LDC R1, c[0x0][0x37c] ;  /* 0x0000df00ff017b82 */ /* 0x000fe20000000800 */
[----:B------:R-:W0:Y:S07]  /*0010*/  S2R R7, SR_TID.X ;  /* 0x0000000000077919 */ /* 0x000e2e0000002100 */
[----:B------:R-:W1:Y:S01]  /*0020*/  S2UR UR8, SR_CTAID.X ;  /* 0x00000000000879c3 */ /* 0x000e620000002500 */
[----:B------:R-:W2:Y:S01]  /*0030*/  LDCU.64 UR6, c[0x0][0x358] ;  /* 0x00006b00ff0677ac */ /* 0x000ea20008000a00 */
[----:B------:R-:W3:Y:S01]  /*0040*/  S2R R6, SR_TID.Y ;  /* 0x0000000000067919 */ /* 0x000ee20000002200 */
[----:B------:R-:W4:Y:S05]  /*0050*/  S2R R3, SR_CTAID.Y ;  /* 0x0000000000037919 */ /* 0x000f2a0000002600 */
[----:B------:R-:W1:Y:S01]  /*0060*/  LDC R0, c[0x0][0x360] ;  /* 0x0000d800ff007b82 */ /* 0x000e620000000800 */
[----:B------:R-:W4:Y:S07]  /*0070*/  LDCU UR9, c[0x0][0x364] ;  /* 0x00006c80ff0977ac */ /* 0x000f2e0008000800 */
[----:B------:R-:W5:Y:S08]  /*0080*/  LDC R9, c[0x0][0x39c] ;  /* 0x0000e700ff097b82 */ /* 0x000f700000000800 */
[----:B------:R-:W2:Y:S08]  /*0090*/  LDC R17, c[0x0][0x3b0] ;  /* 0x0000ec00ff117b82 */ /* 0x000eb00000000800 */
[----:B------:R-:W2:Y:S01]  /*00a0*/  LDC.64 R10, c[0x0][0x380] ;  /* 0x0000e000ff0a7b82 */ /* 0x000ea20000000a00 */
[----:B0-----:R-:W-:Y:S01]  /*00b0*/  ISETP.GT.U32.AND P2, PT, R7, 0x1, PT ;  /* 0x000000010700780c */ /* 0x001fe20003f44070 */
[--C-:B-1----:R-:W-:Y:S01]  /*00c0*/  IMAD R8, R0, UR8, R7.reuse ;  /* 0x0000000800087c24 */ /* 0x102fe2000f8e0207 */
[----:B---3--:R-:W-:-:S05]  /*00d0*/  LOP3.LUT P0, RZ, R6, 0x3fe, R7, 0xc8, !PT ;  /* 0x000003fe06ff7812 */ /* 0x008fca000780c807 */
[----:B------:R-:W0:Y:S01]  /*00e0*/  S2UR UR5, SR_CgaCtaId ;  /* 0x00000000000579c3 */ /* 0x000e220000008800 */
[----:B----4-:R-:W-:Y:S01]  /*00f0*/  IMAD R2, R3, UR9, R6 ;  /* 0x0000000903027c24 */ /* 0x010fe2000f8e0206 */
[----:B------:R-:W-:Y:S01]  /*0100*/  ISETP.GT.U32.AND P1, PT, R6, 0x1, PT ;  /* 0x000000010600780c */ /* 0x000fe20003f24070 */
[----:B------:R-:W-:Y:S01]  /*0110*/  UMOV UR4, 0x400 ;  /* 0x0000040000047882 */ /* 0x000fe20000000000 */
[----:B------:R-:W1:Y:S01]  /*0120*/  LDCU.64 UR10, c[0x0][0x3a0] ;  /* 0x00007400ff0a77ac */ /* 0x000e620008000a00 */
[----:B-----5:R-:W-:-:S03]  /*0130*/  IMAD R15, R2, R9, R8 ;  /* 0x00000009020f7224 */ /* 0x020fc600078e0208 */
[----:B------:R-:W3:Y:S01]  /*0140*/  @!P2 LDC.64 R4, c[0x0][0x380] ;  /* 0x0000e000ff04ab82 */ /* 0x000ee20000000a00 */
[----:B------:R-:W-:Y:S01]  /*0150*/  @!P2 VIADD R12, R15, 0x1 ;  /* 0x000000010f0ca836 */ /* 0x000fe20000000000 */
[--C-:B--2---:R-:W-:Y:S01]  /*0160*/  @!P2 SHF.R.S32.HI R19, RZ, 0x1f, R17.reuse ;  /* 0x0000001fff13a819 */ /* 0x104fe20000011411 */
[--C-:B------:R-:W-:Y:S01]  /*0170*/  @!P0 IMAD.IADD R14, R8, 0x1, R17.reuse ;  /* 0x00000001080e8824 */ /* 0x100fe200078e0211 */
[-C--:B------:R-:W-:Y:S02]  /*0180*/  @!P0 IADD3 R18, PT, PT, R2, R17.reuse, RZ ;  /* 0x0000001102128210 */ /* 0x080fe40007ffe0ff */
[----:B------:R-:W-:Y:S01]  /*0190*/  @!P2 IADD3 R16, P3, PT, R12, R17, RZ ;  /* 0x000000110c10a210 */ /* 0x000fe20007f7e0ff */
[----:B------:R-:W-:-:S03]  /*01a0*/  @!P1 IMAD.IADD R13, R2, 0x1, R17 ;  /* 0x00000001020d9824 */ /* 0x000fc600078e0211 */
[----:B------:R-:W-:Y:S01]  /*01b0*/  @!P2 LEA.HI.X.SX32 R12, R12, R19, 0x1, P3 ;  /* 0x000000130c0ca211 */ /* 0x000fe200018f0eff */
[-C--:B------:R-:W-:Y:S02]  /*01c0*/  @!P1 IMAD R13, R13, R9.reuse, R8 ;  /* 0x000000090d0d9224 */ /* 0x080fe400078e0208 */
[----:B------:R-:W-:Y:S02]  /*01d0*/  @!P0 IMAD R19, R18, R9, R14 ;  /* 0x0000000912138224 */ /* 0x000fe400078e020e */
[----:B------:R-:W-:-:S06]  /*01e0*/  IMAD.WIDE R14, R15, 0x4, R10 ;  /* 0x000000040f0e7825 */ /* 0x000fcc00078e020a */
[----:B------:R2:W4:Y:S01]  /*01f0*/  LDG.E R14, desc[UR6][R14.64] ;  /* 0x000000060e0e7981 */ /* 0x000522000c1e1900 */
[----:B---3--:R-:W-:-:S04]  /*0200*/  @!P2 LEA R4, P3, R16, R4, 0x2 ;  /* 0x000000041004a211 */ /* 0x008fc800078610ff */
[----:B------:R-:W-:Y:S01]  /*0210*/  @!P2 LEA.HI.X R5, R16, R5, R12, 0x2, P3 ;  /* 0x000000051005a211 */ /* 0x000fe200018f140c */
[----:B------:R-:W-:-:S04]  /*0220*/  @!P1 IMAD.WIDE R12, R13, 0x4, R10 ;  /* 0x000000040d0c9825 */ /* 0x000fc800078e020a */
[----:B------:R-:W-:Y:S01]  /*0230*/  @!P0 IMAD.WIDE R10, R19, 0x4, R10 ;  /* 0x00000004130a8825 */ /* 0x000fe200078e020a */
[----:B------:R-:W3:Y:S04]  /*0240*/  @!P2 LDG.E R4, desc[UR6][R4.64+-0x4] ;  /* 0xfffffc060404a981 */ /* 0x000ee8000c1e1900 */
[----:B------:R-:W5:Y:S04]  /*0250*/  @!P1 LDG.E R12, desc[UR6][R12.64] ;  /* 0x000000060c0c9981 */ /* 0x000f68000c1e1900 */
[----:B------:R-:W5:Y:S01]  /*0260*/  @!P0 LDG.E R10, desc[UR6][R10.64] ;  /* 0x000000060a0a8981 */ /* 0x000f62000c1e1900 */
[----:B------:R-:W-:Y:S01]  /*0270*/  VIADD R16, R17, 0x2 ;  /* 0x0000000211107836 */ /* 0x000fe20000000000 */
[----:B0-----:R-:W-:Y:S01]  /*0280*/  ULEA UR4, UR5, UR4, 0x18 ;  /* 0x0000000405047291 */ /* 0x001fe2000f8ec0ff */
[C---:B------:R-:W-:Y:S01]  /*0290*/  @!P1 IADD3 R19, PT, PT, R6.reuse, R17, RZ ;  /* 0x0000001106139210 */ /* 0x040fe20007ffe0ff */
[----:B------:R-:W-:Y:S01]  /*02a0*/  @!P0 IMAD.IADD R20, R6, 0x1, R17 ;  /* 0x0000000106148824 */ /* 0x000fe200078e0211 */
[----:B------:R-:W0:Y:S01]  /*02b0*/  LDCU UR5, c[0x0][0x3a8] ;  /* 0x00007500ff0577ac */ /* 0x000e220008000800 */
[----:B------:R-:W-:-:S02]  /*02c0*/  IMAD R18, R16, R6, R7 ;  /* 0x0000000610127224 */ /* 0x000fc400078e0207 */
[----:B--2---:R-:W-:Y:S02]  /*02d0*/  @!P0 IMAD.IADD R15, R7, 0x1, R17 ;  /* 0x00000001070f8824 */ /* 0x004fe400078e0211 */
[----:B------:R-:W-:Y:S01]  /*02e0*/  @!P1 IMAD R19, R16, R19, R7 ;  /* 0x0000001310139224 */ /* 0x000fe200078e0207 */
[----:B------:R-:W-:Y:S01]  /*02f0*/  LEA R18, R18, UR4, 0x2 ;  /* 0x0000000412127c11 */ /* 0x000fe2000f8e10ff */
[----:B------:R-:W-:-:S03]  /*0300*/  @!P0 IMAD R15, R16, R20, R15 ;  /* 0x00000014100f8224 */ /* 0x000fc600078e020f */
[----:B------:R-:W-:Y:S02]  /*0310*/  LEA R17, R17, R18, 0x2 ;  /* 0x0000001211117211 */ /* 0x000fe400078e10ff */
[----:B------:R-:W-:Y:S02]  /*0320*/  @!P1 LEA R19, R19, UR4, 0x2 ;  /* 0x0000000413139c11 */ /* 0x000fe4000f8e10ff */
[----:B------:R-:W-:Y:S01]  /*0330*/  @!P0 LEA R15, R15, UR4, 0x2 ;  /* 0x000000040f0f8c11 */ /* 0x000fe2000f8e10ff */
[----:B------:R-:W-:Y:S02]  /*0340*/  IMAD R21, R16, 0x4, R17 ;  /* 0x0000000410157824 */ /* 0x000fe400078e0211 */
[----:B------:R-:W-:-:S05]  /*0350*/  IMAD R9, R2, R9, R9 ;  /* 0x0000000902097224 */ /* 0x000fca00078e0209 */
[----:B------:R-:W-:Y:S01]  /*0360*/  IADD3 R9, PT, PT, R8, 0x1, R9 ;  /* 0x0000000108097810 */ /* 0x000fe20007ffe009 */
[----:B------:R-:W-:Y:S02]  /*0370*/  IMAD R2, R6, R0, R7 ;  /* 0x0000000006027224 */ /* 0x000fe400078e0207 */
[----:B------:R-:W-:Y:S01]  /*0380*/  IMAD R8, R0, UR9, RZ ;  /* 0x0000000900087c24 */ /* 0x000fe2000f8e02ff */
[----:B----4-:R-:W-:Y:S04]  /*0390*/  STS [R18], R14 ;  /* 0x0000000e12007388 */ /* 0x010fe80000000800 */
[----:B---3--:R2:W-:Y:S04]  /*03a0*/  @!P2 STS [R17], R4 ;  /* 0x000000041100a388 */ /* 0x0085e80000000800 */
[----:B-----5:R-:W-:Y:S04]  /*03b0*/  @!P1 STS [R19], R12 ;  /* 0x0000000c13009388 */ /* 0x020fe80000000800 */
[----:B------:R-:W-:Y:S01]  /*03c0*/  @!P0 STS [R15], R10 ;  /* 0x0000000a0f008388 */ /* 0x000fe20000000800 */
[----:B--2---:R-:W2:Y:S08]  /*03d0*/  LDC.64 R4, c[0x0][0x388] ;  /* 0x0000e200ff047b82 */ /* 0x004eb00000000a00 */
[----:B------:R-:W-:Y:S06]  /*03e0*/  BAR.SYNC.DEFER_BLOCKING 0x0 ;  /* 0x0000000000007b1d */ /* 0x000fec0000010000 */
[----:B------:R-:W-:Y:S04]  /*03f0*/  LDS R11, [R17+0x8] ;  /* 0x00000800110b7984 */ /* 0x000fe80000000800 */
[----:B------:R-:W3:Y:S04]  /*0400*/  LDS R20, [R18+0x4] ;  /* 0x0000040012147984 */ /* 0x000ee80000000800 */
[----:B------:R-:W4:Y:S04]  /*0410*/  LDS R16, [R17+0x10] ;  /* 0x0000100011107984 */ /* 0x000f280000000800 */
[----:B------:R-:W-:Y:S04]  /*0420*/  LDS R13, [R18] ;  /* 0x00000000120d7984 */ /* 0x000fe80000000800 */
[----:B------:R-:W5:Y:S04]  /*0430*/  LDS R22, [R21+0x8] ;  /* 0x0000080015167984 */ /* 0x000f680000000800 */
[----:B------:R-:W1:Y:S04]  /*0440*/  LDS R14, [R21+0xc] ;  /* 0x00000c00150e7984 */ /* 0x000e680000000800 */
[----:B------:R-:W0:Y:S04]  /*0450*/  LDS R24, [R18+0x8] ;  /* 0x0000080012187984 */ /* 0x000e280000000800 */
[----:B------:R-:W2:Y:S04]  /*0460*/  LDS R12, [R21+0x10] ;  /* 0x00001000150c7984 */ /* 0x000ea80000000800 */
[----:B------:R-:W2:Y:S01]  /*0470*/  LDS R10, [R17+0xc] ;  /* 0x00000c00110a7984 */ /* 0x000ea20000000800 */
[----:B---3--:R-:W-:-:S04]  /*0480*/  FADD R11, R11, R20 ;  /* 0x000000140b0b7221 */ /* 0x008fc80000000000 */
[----:B----4-:R-:W-:Y:S01]  /*0490*/  FADD R11, R11, R16 ;  /* 0x000000100b0b7221 */ /* 0x010fe20000000000 */
[----:B-----5:R-:W-:-:S03]  /*04a0*/  FADD R13, R13, R22 ;  /* 0x000000160d0d7221 */ /* 0x020fc60000000000 */
[----:B-1----:R-:W-:Y:S01]  /*04b0*/  FADD R11, R11, R14 ;  /* 0x0000000e0b0b7221 */ /* 0x002fe20000000000 */
[----:B0-----:R-:W-:-:S03]  /*04c0*/  FADD R13, R13, R24 ;  /* 0x000000180d0d7221 */ /* 0x001fc60000000000 */
[----:B------:R-:W-:Y:S01]  /*04d0*/  FMUL R11, R11, UR11 ;  /* 0x0000000b0b0b7c20 */ /* 0x000fe20008400000 */
[----:B--2---:R-:W-:-:S03]  /*04e0*/  FADD R12, R13, R12 ;  /* 0x0000000c0d0c7221 */ /* 0x004fc60000000000 */
[----:B------:R-:W-:Y:S01]  /*04f0*/  FFMA R11, R10, UR10, R11 ;  /* 0x0000000a0a0b7c23 */ /* 0x000fe2000800000b */
[----:B------:R-:W-:-:S04]  /*0500*/  IMAD.WIDE R6, R9, 0x4, R4 ;  /* 0x0000000409067825 */ /* 0x000fc800078e0204 */
[----:B------:R-:W-:-:S05]  /*0510*/  FFMA R11, R12, UR5, R11 ;  /* 0x000000050c0b7c23 */ /* 0x000fca000800000b */
[----:B------:R0:W-:Y:S01]  /*0520*/  STG.E desc[UR6][R6.64], R11 ;  /* 0x0000000b06007986 */ /* 0x0001e2000c101906 */
[----:B------:R-:W-:Y:S01]  /*0530*/  BAR.SYNC.DEFER_BLOCKING 0x0 ;  /* 0x0000000000007b1d */ /* 0x000fe20000010000 */
[----:B------:R-:W-:Y:S01]  /*0540*/  ISETP.GE.U32.AND P0, PT, R8, 0x2, PT ;  /* 0x000000020800780c */ /* 0x000fe20003f06070 */
[----:B------:R-:W-:Y:S01]  /*0550*/  FADD R10, -R10, R11 ;  /* 0x0000000b0a0a7221 */ /* 0x000fe20000000100 */
[----:B------:R-:W-:-:S03]  /*0560*/  LEA R4, R2, UR4, 0x2 ;  /* 0x0000000402047c11 */ /* 0x000fc6000f8e10ff */
[----:B------:R-:W-:Y:S01]  /*0570*/  FADD R5, |R10|, -RZ ;  /* 0x800000ff0a057221 */ /* 0x000fe20000000200 */
[----:B------:R-:W-:-:S04]  /*0580*/  ISETP.NE.AND P1, PT, R2, RZ, PT ;  /* 0x000000ff0200720c */ /* 0x000fc80003f25270 */
[----:B------:R0:W-:Y:S01]  /*0590*/  STS [R4], R5 ;  /* 0x0000000504007388 */ /* 0x0001e20000000800 */
[----:B------:R-:W-:Y:S06]  /*05a0*/  BAR.SYNC.DEFER_BLOCKING 0x0 ;  /* 0x0000000000007b1d */ /* 0x000fec0000010000 */
[----:B------:R-:W-:Y:S05]  /*05b0*/  @!P0 BRA `(.L_x_0) ;  /* 0x00000000002c8947 */ /* 0x000fea0003800000 */
.L_x_1:
[----:B0-----:R-:W-:-:S04]  /*05c0*/  SHF.R.U32.HI R7, RZ, 0x1, R8 ;  /* 0x00000001ff077819 */ /* 0x001fc80000011608 */
[----:B------:R-:W-:-:S13]  /*05d0*/  ISETP.GE.U32.AND P0, PT, R2, R7, PT ;  /* 0x000000070200720c */ /* 0x000fda0003f06070 */
[----:B------:R-:W-:Y:S01]  /*05e0*/  @!P0 IMAD R6, R7, 0x4, R4 ;  /* 0x0000000407068824 */ /* 0x000fe200078e0204 */
[----:B------:R-:W-:Y:S05]  /*05f0*/  @!P0 LDS R5, [R4] ;  /* 0x0000000004058984 */ /* 0x000fea0000000800 */
[----:B------:R-:W0:Y:S02]  /*0600*/  @!P0 LDS R6, [R6] ;  /* 0x0000000006068984 */ /* 0x000e240000000800 */
[----:B0-----:R-:W-:-:S05]  /*0610*/  @!P0 FMNMX R5, R5, R6, !PT ;  /* 0x0000000605058209 */ /* 0x001fca0007800000 */
[----:B------:R1:W-:Y:S01]  /*0620*/  @!P0 STS [R4], R5 ;  /* 0x0000000504008388 */ /* 0x0003e20000000800 */
[----:B------:R-:W-:Y:S01]  /*0630*/  BAR.SYNC.DEFER_BLOCKING 0x0 ;  /* 0x0000000000007b1d */ /* 0x000fe20000010000 */
[----:B------:R-:W-:Y:S02]  /*0640*/  ISETP.GT.U32.AND P0, PT, R8, 0x3, PT ;  /* 0x000000030800780c */ /* 0x000fe40003f04070 */
[----:B------:R-:W-:-:S11]  /*0650*/  MOV R8, R7 ;  /* 0x0000000700087202 */ /* 0x000fd60000000f00 */
[----:B-1----:R-:W-:Y:S05]  /*0660*/  @P0 BRA `(.L_x_1) ;  /* 0xfffffffc00d40947 */ /* 0x002fea000383ffff */
.L_x_0:
[----:B------:R-:W-:Y:S04]  /*0670*/  BSSY.RECONVERGENT B0, `(.L_x_2) ;  /* 0x000000b000007945 */ /* 0x000fe80003800200 */
[----:B------:R-:W-:Y:S05]  /*0680*/  @P1 BRA `(.L_x_3) ;  /* 0x0000000000241947 */ /* 0x000fea0003800000 */
[----:B------:R-:W1:Y:S01]  /*0690*/  S2UR UR5, SR_CgaCtaId ;  /* 0x00000000000579c3 */ /* 0x000e620000008800 */
[----:B------:R-:W-:-:S07]  /*06a0*/  UMOV UR4, 0x400 ;  /* 0x0000040000047882 */ /* 0x000fce0000000000 */
[----:B------:R-:W2:Y:S08]  /*06b0*/  LDC R8, c[0x0][0x370] ;  /* 0x0000dc00ff087b82 */ /* 0x000eb00000000800 */
[----:B0-----:R-:W0:Y:S01]  /*06c0*/  LDC.64 R6, c[0x0][0x390] ;  /* 0x0000e400ff067b82 */ /* 0x001e220000000a00 */
[----:B-1----:R-:W-:Y:S01]  /*06d0*/  ULEA UR4, UR5, UR4, 0x18 ;  /* 0x0000000405047291 */ /* 0x002fe2000f8ec0ff */
[----:B--2---:R-:W-:-:S08]  /*06e0*/  IMAD R9, R3, R8, UR8 ;  /* 0x0000000803097e24 */ /* 0x004fd0000f8e0208 */
[----:B------:R-:W1:Y:S01]  /*06f0*/  LDS R5, [UR4] ;  /* 0x00000004ff057984 */ /* 0x000e620008000800 */
[----:B0-----:R-:W-:-:S05]  /*0700*/  IMAD.WIDE.U32 R6, R9, 0x4, R6 ;  /* 0x0000000409067825 */ /* 0x001fca00078e0006 */
[----:B-1----:R1:W-:Y:S02]  /*0710*/  STG.E desc[UR6][R6.64], R5 ;  /* 0x0000000506007986 */ /* 0x0023e4000c101906 */
.L_x_3:
[----:B------:R-:W-:Y:S05]  /*0720*/  BSYNC.RECONVERGENT B0 ;  /* 0x0000000000007941 */ /* 0x000fea0003800200 */
.L_x_2:
[----:B------:R-:W2:Y:S01]  /*0730*/  LDCU UR4, c[0x0][0x370] ;  /* 0x00006e00ff0477ac */ /* 0x000ea20008000800 */
[----:B------:R-:W-:Y:S01]  /*0740*/  BAR.SYNC.DEFER_BLOCKING 0x0 ;  /* 0x0000000000007b1d */ /* 0x000fe20000010000 */
[----:B------:R-:W-:-:S04]  /*0750*/  IMAD.MOV R3, RZ, RZ, -R3 ;  /* 0x000000ffff037224 */ /* 0x000fc800078e0a03 */
[----:B--2---:R-:W-:-:S05]  /*0760*/  IMAD R3, R3, UR4, RZ ;  /* 0x0000000403037c24 */ /* 0x004fca000f8e02ff */
[----:B------:R-:W-:-:S13]  /*0770*/  ISETP.NE.AND P0, PT, R3, UR8, PT ;  /* 0x0000000803007c0c */ /* 0x000fda000bf05270 */
[----:B------:R-:W-:Y:S05]  /*0780*/  @P0 EXIT ;  /* 0x000000000000094d */ /* 0x000fea0003800000 */
[----:B------:R-:W2:Y:S01]  /*0790*/  LDC R9, c[0x0][0x3ac] ;  /* 0x0000eb00ff097b82 */ /* 0x000ea20000000800 */
[----:B------:R-:W-:Y:S01]  /*07a0*/  BSSY.RECONVERGENT B0, `(.L_x_4) ;  /* 0x000000a000007945 */ /* 0x000fe20003800200 */
[----:B01----:R-:W-:-:S06]  /*07b0*/  IMAD.MOV.U32 R5, RZ, RZ, RZ ;  /* 0x000000ffff057224 */ /* 0x003fcc00078e00ff */
[----:B------:R-:W0:Y:S01]  /*07c0*/  LDC R3, c[0x0][0x3b0] ;  /* 0x0000ec00ff037b82 */ /* 0x000e220000000800 */
[----:B--2---:R-:W-:Y:S01]  /*07d0*/  ISETP.GE.AND P0, PT, R2, R9, PT ;  /* 0x000000090200720c */ /* 0x004fe20003f06270 */
[----:B0-----:R-:W-:-:S05]  /*07e0*/  IMAD R3, R3, R3, RZ ;  /* 0x0000000303037224 */ /* 0x001fca00078e02ff */
[----:B------:R-:W-:-:S07]  /*07f0*/  ISETP.GT.AND P1, PT, R3, R9, PT ;  /* 0x000000090300720c */ /* 0x000fce0003f24270 */
[----:B------:R-:W-:Y:S06]  /*0800*/  @P0 BRA `(.L_x_5) ;  /* 0x00000000000c0947 */ /* 0x000fec0003800000 */
[----:B------:R-:W0:Y:S02]  /*0810*/  LDC.64 R6, c[0x0][0x390] ;  /* 0x0000e400ff067b82 */ /* 0x000e240000000a00 */
[----:B0-----:R-:W-:-:S05]  /*0820*/  IMAD.WIDE.U32 R6, R2, 0x4, R6 ;  /* 0x0000000402067825 */ /* 0x001fca00078e0006 */
[----:B------:R0:W5:Y:S02]  /*0830*/  LDG.E R5, desc[UR6][R6.64] ;  /* 0x0000000606057981 */ /* 0x000164000c1e1900 */
.L_x_5:
[----:B------:R-:W-:Y:S05]  /*0840*/  BSYNC.RECONVERGENT B0 ;  /* 0x0000000000007941 */ /* 0x000fea0003800200 */
.L_x_4:
[----:B------:R-:W-:Y:S05]  /*0850*/  @P1 BRA `(.L_x_6) ;  /* 0x0000000400341947 */ /* 0x000fea0003800000 */
[C---:B------:R-:W-:Y:S01]  /*0860*/  VIMNMX.U32 R11, PT, PT, R3.reuse, 0x1, !PT ;  /* 0x00000001030b7848 */ /* 0x040fe20007fe0000 */
[----:B------:R-:W1:Y:S01]  /*0870*/  LDCU UR5, c[0x0][0x3ac] ;  /* 0x00007580ff0577ac */ /* 0x000e620008000800 */
[----:B0-----:R-:W-:Y:S02]  /*0880*/  SHF.L.U32 R6, R3, 0x1, RZ ;  /* 0x0000000103067819 */ /* 0x001fe400000006ff */
[----:B------:R-:W0:Y:S01]  /*0890*/  I2F.U32.RP R10, R11 ;  /* 0x0000000b000a7306 */ /* 0x000e220000209000 */
[----:B------:R-:W-:Y:S02]  /*08a0*/  IADD3 R13, PT, PT, RZ, -R11, RZ ;  /* 0x8000000bff0d7210 */ /* 0x000fe40007ffe0ff */
[----:B------:R-:W-:Y:S02]  /*08b0*/  VIADDMNMX R9, R9, 0x1, R6, !PT ;  /* 0x0000000109097846 */ /* 0x000fe40007800106 */
[----:B------:R-:W-:-:S03]  /*08c0*/  ISETP.NE.U32.AND P3, PT, R11, RZ, PT ;  /* 0x000000ff0b00720c */ /* 0x000fc60003f65070 */
[----:B------:R-:W-:Y:S02]  /*08d0*/  IMAD.IADD R9, R9, 0x1, -R6 ;  /* 0x0000000109097824 */ /* 0x000fe400078e0a06 */
[----:B------:R-:W-:Y:S02]  /*08e0*/  IMAD.MOV.U32 R6, RZ, RZ, RZ ;  /* 0x000000ffff067224 */ /* 0x000fe400078e00ff */
[C---:B------:R-:W-:Y:S01]  /*08f0*/  VIADD R8, R9.reuse, 0xffffffff ;  /* 0xffffffff09087836 */ /* 0x040fe20000000000 */
[----:B------:R-:W-:Y:S01]  /*0900*/  ISETP.NE.AND P0, PT, R9, RZ, PT ;  /* 0x000000ff0900720c */ /* 0x000fe20003f05270 */
[----:B0-----:R-:W0:-:S12]  /*0910*/  MUFU.RCP R10, R10 ;  /* 0x0000000a000a7308 */ /* 0x001e180000001000 */
[----:B------:R-:W-:Y:S01]  /*0920*/  @!P0 IADD3 R8, PT, PT, R9, RZ, RZ ;  /* 0x000000ff09088210 */ /* 0x000fe20007ffe0ff */
[----:B0-----:R-:W-:-:S06]  /*0930*/  VIADD R7, R10, 0xffffffe ;  /* 0x0ffffffe0a077836 */ /* 0x001fcc0000000000 */
[----:B------:R-:W0:Y:S02]  /*0940*/  F2I.FTZ.U32.TRUNC.NTZ R7, R7 ;  /* 0x0000000700077305 */ /* 0x000e24000021f000 */
[----:B0-----:R-:W-:-:S04]  /*0950*/  IMAD R13, R13, R7, RZ ;  /* 0x000000070d0d7224 */ /* 0x001fc800078e02ff */
[----:B------:R-:W-:-:S06]  /*0960*/  IMAD.HI.U32 R13, R7, R13, R6 ;  /* 0x0000000d070d7227 */ /* 0x000fcc00078e0006 */
[----:B------:R-:W-:-:S04]  /*0970*/  IMAD.HI.U32 R13, R13, R8, RZ ;  /* 0x000000080d0d7227 */ /* 0x000fc800078e00ff */
[----:B------:R-:W-:-:S04]  /*0980*/  IMAD.MOV R6, RZ, RZ, -R13 ;  /* 0x000000ffff067224 */ /* 0x000fc800078e0a0d */
[----:B------:R-:W-:Y:S01]  /*0990*/  IMAD R8, R11, R6, R8 ;  /* 0x000000060b087224 */ /* 0x000fe200078e0208 */
[----:B------:R-:W-:-:S04]  /*09a0*/  SEL R6, RZ, 0x1, !P0 ;  /* 0x00000001ff067807 */ /* 0x000fc80004000000 */
[----:B------:R-:W-:-:S13]  /*09b0*/  ISETP.GE.U32.AND P1, PT, R8, R11, PT ;  /* 0x0000000b0800720c */ /* 0x000fda0003f26070 */
[----:B------:R-:W-:Y:S01]  /*09c0*/  @P1 IMAD.IADD R8, R8, 0x1, -R11 ;  /* 0x0000000108081824 */ /* 0x000fe200078e0a0b */
[----:B------:R-:W-:-:S04]  /*09d0*/  @P1 IADD3 R13, PT, PT, R13, 0x1, RZ ;  /* 0x000000010d0d1810 */ /* 0x000fc80007ffe0ff */
[----:B------:R-:W-:-:S13]  /*09e0*/  ISETP.GE.U32.AND P2, PT, R8, R11, PT ;  /* 0x0000000b0800720c */ /* 0x000fda0003f46070 */
[----:B------:R-:W-:Y:S01]  /*09f0*/  @P2 VIADD R13, R13, 0x1 ;  /* 0x000000010d0d2836 */ /* 0x000fe20000000000 */
[----:B------:R-:W-:-:S05]  /*0a00*/  @!P3 LOP3.LUT R13, RZ, R11, RZ, 0x33, !PT ;  /* 0x0000000bff0db212 */ /* 0x000fca00078e33ff */
[----:B------:R-:W-:-:S05]  /*0a10*/  IMAD.IADD R13, R6, 0x1, R13 ;  /* 0x00000001060d7824 */ /* 0x000fca00078e020d */
[C---:B------:R-:W-:Y:S02]  /*0a20*/  LOP3.LUT R6, R13.reuse, 0x3, RZ, 0xc0, !PT ;  /* 0x000000030d067812 */ /* 0x040fe400078ec0ff */
[----:B------:R-:W-:Y:S02]  /*0a30*/  ISETP.GE.U32.AND P1, PT, R13, 0x3, PT ;  /* 0x000000030d00780c */ /* 0x000fe40003f26070 */
[----:B------:R-:W-:Y:S02]  /*0a40*/  ISETP.NE.AND P0, PT, R6, 0x3, PT ;  /* 0x000000030600780c */ /* 0x000fe40003f05270 */
[----:B------:R-:W-:-:S11]  /*0a50*/  MOV R6, R3 ;  /* 0x0000000300067202 */ /* 0x000fd60000000f00 */
[----:B-1----:R-:W-:Y:S05]  /*0a60*/  @!P0 BRA `(.L_x_7) ;  /* 0x0000000000408947 */ /* 0x002fea0003800000 */
[----:B------:R-:W-:Y:S01]  /*0a70*/  VIADD R6, R13, 0x1 ;  /* 0x000000010d067836 */ /* 0x000fe20000000000 */
[----:B------:R-:W-:Y:S01]  /*0a80*/  IADD3 R10, PT, PT, R2, R3, RZ ;  /* 0x00000003020a7210 */ /* 0x000fe20007ffe0ff */
[----:B------:R-:W0:Y:S03]  /*0a90*/  LDCU UR4, c[0x0][0x3ac] ;  /* 0x00007580ff0477ac */ /* 0x000e260008000800 */
[----:B------:R-:W-:Y:S01]  /*0aa0*/  LOP3.LUT R7, R6, 0x3, RZ, 0xc0, !PT ;  /* 0x0000000306077812 */ /* 0x000fe200078ec0ff */
[----:B------:R-:W-:-:S03]  /*0ab0*/  IMAD.MOV.U32 R6, RZ, RZ, R3 ;  /* 0x000000ffff067224 */ /* 0x000fc600078e0003 */
[----:B------:R-:W-:-:S07]  /*0ac0*/  IADD3 R7, PT, PT, -R7, RZ, RZ ;  /* 0x000000ff07077210 */ /* 0x000fce0007ffe1ff */
.L_x_8:
[----:B0-----:R-:W-:-:S13]  /*0ad0*/  ISETP.GE.AND P0, PT, R10, UR4, PT ;  /* 0x000000040a007c0c */ /* 0x001fda000bf06270 */
[----:B------:R-:W0:Y:S02]  /*0ae0*/  @!P0 LDC.64 R8, c[0x0][0x390] ;  /* 0x0000e400ff088b82 */ /* 0x000e240000000a00 */
[----:B0-----:R-:W-:-:S06]  /*0af0*/  @!P0 IMAD.WIDE.U32 R8, R10, 0x4, R8 ;  /* 0x000000040a088825 */ /* 0x001fcc00078e0008 */
[----:B------:R-:W2:Y:S01]  /*0b00*/  @!P0 LDG.E R8, desc[UR6][R8.64] ;  /* 0x0000000608088981 */ /* 0x000ea2000c1e1900 */
[----:B------:R-:W-:Y:S01]  /*0b10*/  VIADD R7, R7, 0x1 ;  /* 0x0000000107077836 */ /* 0x000fe20000000000 */
[C---:B------:R-:W-:Y:S01]  /*0b20*/  IADD3 R6, PT, PT, R3.reuse, R6, RZ ;  /* 0x0000000603067210 */ /* 0x040fe20007ffe0ff */
[----:B------:R-:W-:-:S03]  /*0b30*/  IMAD.IADD R10, R3, 0x1, R10 ;  /* 0x00000001030a7824 */ /* 0x000fc600078e020a */
[----:B------:R-:W-:Y:S02]  /*0b40*/  ISETP.NE.AND P2, PT, R7, RZ, PT ;  /* 0x000000ff0700720c */ /* 0x000fe40003f45270 */
[----:B--2--5:R-:W-:-:S11]  /*0b50*/  @!P0 FMNMX R5, R5, R8, !PT ;  /* 0x0000000805058209 */ /* 0x024fd60007800000 */
[----:B------:R-:W-:Y:S05]  /*0b60*/  @P2 BRA `(.L_x_8) ;  /* 0xfffffffc00d82947 */ /* 0x000fea000383ffff */
.L_x_7:
[----:B------:R-:W-:Y:S05]  /*0b70*/  @!P1 BRA `(.L_x_6) ;  /* 0x00000000006c9947 */ /* 0x000fea0003800000 */
.L_x_9:
[----:B------:R-:W-:-:S04]  /*0b80*/  IADD3 R7, PT, PT, R2, R6, RZ ;  /* 0x0000000602077210 */ /* 0x000fc80007ffe0ff */
[----:B------:R-:W-:Y:S01]  /*0b90*/  ISETP.GE.AND P2, PT, R7, UR5, PT ;  /* 0x0000000507007c0c */ /* 0x000fe2000bf46270 */
[----:B------:R-:W-:-:S05]  /*0ba0*/  IMAD.IADD R16, R3, 0x1, R7 ;  /* 0x0000000103107824 */ /* 0x000fca00078e0207 */
[----:B------:R-:W-:Y:S02]  /*0bb0*/  IADD3 R17, PT, PT, R3, R16, RZ ;  /* 0x0000001003117210 */ /* 0x000fe40007ffe0ff */
[----:B------:R-:W-:Y:S02]  /*0bc0*/  ISETP.GE.AND P3, PT, R16, UR5, PT ;  /* 0x0000000510007c0c */ /* 0x000fe4000bf66270 */
[----:B------:R-:W-:Y:S01]  /*0bd0*/  ISETP.GE.AND P1, PT, R17, UR5, PT ;  /* 0x0000000511007c0c */ /* 0x000fe2000bf26270 */
[----:B------:R-:W-:Y:S02]  /*0be0*/  IMAD.IADD R19, R3, 0x1, R17 ;  /* 0x0000000103137824 */ /* 0x000fe400078e0211 */
[----:B------:R-:W0:Y:S03]  /*0bf0*/  @!P2 LDC.64 R14, c[0x0][0x390] ;  /* 0x0000e400ff0eab82 */ /* 0x000e260000000a00 */
[----:B------:R-:W-:-:S05]  /*0c00*/  ISETP.GE.AND P0, PT, R19, UR5, PT ;  /* 0x0000000513007c0c */ /* 0x000fca000bf06270 */
[----:B------:R-:W1:Y:S08]  /*0c10*/  @!P3 LDC.64 R12, c[0x0][0x390] ;  /* 0x0000e400ff0cbb82 */ /* 0x000e700000000a00 */
[----:B------:R-:W2:Y:S08]  /*0c20*/  @!P1 LDC.64 R10, c[0x0][0x390] ;  /* 0x0000e400ff0a9b82 */ /* 0x000eb00000000a00 */
[----:B------:R-:W3:Y:S01]  /*0c30*/  @!P0 LDC.64 R8, c[0x0][0x390] ;  /* 0x0000e400ff088b82 */ /* 0x000ee20000000a00 */
[----:B0-----:R-:W-:-:S06]  /*0c40*/  @!P2 IMAD.WIDE.U32 R14, R7, 0x4, R14 ;  /* 0x00000004070ea825 */ /* 0x001fcc00078e000e */
[----:B------:R-:W4:Y:S01]  /*0c50*/  @!P2 LDG.E R14, desc[UR6][R14.64] ;  /* 0x000000060e0ea981 */ /* 0x000f22000c1e1900 */
[----:B-1----:R-:W-:-:S06]  /*0c60*/  @!P3 IMAD.WIDE.U32 R12, R16, 0x4, R12 ;  /* 0x00000004100cb825 */ /* 0x002fcc00078e000c */
[----:B------:R-:W4:Y:S01]  /*0c70*/  @!P3 LDG.E R12, desc[UR6][R12.64] ;  /* 0x000000060c0cb981 */ /* 0x000f22000c1e1900 */
[----:B--2---:R-:W-:-:S06]  /*0c80*/  @!P1 IMAD.WIDE.U32 R10, R17, 0x4, R10 ;  /* 0x00000004110a9825 */ /* 0x004fcc00078e000a */
[----:B------:R-:W2:Y:S01]  /*0c90*/  @!P1 LDG.E R10, desc[UR6][R10.64] ;  /* 0x000000060a0a9981 */ /* 0x000ea2000c1e1900 */
[----:B---3--:R-:W-:-:S06]  /*0ca0*/  @!P0 IMAD.WIDE.U32 R8, R19, 0x4, R8 ;  /* 0x0000000413088825 */ /* 0x008fcc00078e0008 */
[----:B------:R-:W3:Y:S01]  /*0cb0*/  @!P0 LDG.E R8, desc[UR6][R8.64] ;  /* 0x0000000608088981 */ /* 0x000ee2000c1e1900 */
[----:B------:R-:W-:Y:S02]  /*0cc0*/  LEA R6, R3, R6, 0x2 ;  /* 0x0000000603067211 */ /* 0x000fe400078e10ff */
[----:B----45:R-:W-:Y:S02]  /*0cd0*/  @!P2 FMNMX R5, R5, R14, !PT ;  /* 0x0000000e0505a209 */ /* 0x030fe40007800000 */
[----:B------:R-:W-:Y:S02]  /*0ce0*/  ISETP.GT.AND P2, PT, R6, UR5, PT ;  /* 0x0000000506007c0c */ /* 0x000fe4000bf44270 */
[----:B------:R-:W-:-:S04]  /*0cf0*/  @!P3 FMNMX R5, R5, R12, !PT ;  /* 0x0000000c0505b209 */ /* 0x000fc80007800000 */
[----:B--2---:R-:W-:-:S04]  /*0d00*/  @!P1 FMNMX R5, R5, R10, !PT ;  /* 0x0000000a05059209 */ /* 0x004fc80007800000 */
[----:B---3--:R-:W-:-:S03]  /*0d10*/  @!P0 FMNMX R5, R5, R8, !PT ;  /* 0x0000000805058209 */ /* 0x008fc60007800000 */
[----:B------:R-:W-:Y:S05]  /*0d20*/  @!P2 BRA `(.L_x_9) ;  /* 0xfffffffc0094a947 */ /* 0x000fea000383ffff */
.L_x_6:
[----:B------:R-:W-:Y:S01]  /*0d30*/  IMAD R0, R0, R0, RZ ;  /* 0x0000000000007224 */ /* 0x000fe200078e02ff */
[----:B-----5:R1:W-:Y:S01]  /*0d40*/  STS [R4], R5 ;  /* 0x0000000504007388 */ /* 0x0203e20000000800 */
[----:B------:R-:W-:Y:S03]  /*0d50*/  BAR.SYNC.DEFER_BLOCKING 0x0 ;  /* 0x0000000000007b1d */ /* 0x000fe60000010000 */
[----:B------:R-:W-:Y:S02]  /*0d60*/  ISETP.GE.U32.AND P0, PT, R0, 0x2, PT ;  /* 0x000000020000780c */ /* 0x000fe40003f06070 */
[----:B------:R-:W-:-:S11]  /*0d70*/  ISETP.NE.AND P1, PT, R2, RZ, PT ;  /* 0x000000ff0200720c */ /* 0x000fd60003f25270 */
[----:B-1----:R-:W-:Y:S05]  /*0d80*/  @!P0 BRA `(.L_x_10) ;  /* 0x00000000002c8947 */ /* 0x002fea0003800000 */
.L_x_11:
[----:B0-----:R-:W-:-:S04]  /*0d90*/  SHF.R.U32.HI R7, RZ, 0x1, R0 ;  /* 0x00000001ff077819 */ /* 0x001fc80000011600 */
[----:B------:R-:W-:-:S13]  /*0da0*/  ISETP.GE.U32.AND P0, PT, R2, R7, PT ;  /* 0x000000070200720c */ /* 0x000fda0003f06070 */
[----:B------:R-:W-:Y:S01]  /*0db0*/  @!P0 IMAD R5, R7, 0x4, R4 ;  /* 0x0000000407058824 */ /* 0x000fe200078e0204 */
[----:B------:R-:W-:Y:S04]  /*0dc0*/  @!P0 LDS R3, [R4] ;  /* 0x0000000004038984 */ /* 0x000fe80000000800 */
[----:B------:R-:W0:Y:S02]  /*0dd0*/  @!P0 LDS R6, [R5] ;  /* 0x0000000005068984 */ /* 0x000e240000000800 */
[----:B0-----:R-:W-:-:S05]  /*0de0*/  @!P0 FMNMX R3, R3, R6, !PT ;  /* 0x0000000603038209 */ /* 0x001fca0007800000 */
[----:B------:R1:W-:Y:S01]  /*0df0*/  @!P0 STS [R4], R3 ;  /* 0x0000000304008388 */ /* 0x0003e20000000800 */
[----:B------:R-:W-:Y:S01]  /*0e00*/  BAR.SYNC.DEFER_BLOCKING 0x0 ;  /* 0x0000000000007b1d */ /* 0x000fe20000010000 */
[----:B------:R-:W-:Y:S02]  /*0e10*/  ISETP.GT.U32.AND P0, PT, R0, 0x3, PT ;  /* 0x000000030000780c */ /* 0x000fe40003f04070 */
[----:B------:R-:W-:-:S11]  /*0e20*/  MOV R0, R7 ;  /* 0x0000000700007202 */ /* 0x000fd60000000f00 */
[----:B-1----:R-:W-:Y:S05]  /*0e30*/  @P0 BRA `(.L_x_11) ;  /* 0xfffffffc00d40947 */ /* 0x002fea000383ffff */
.L_x_10:
[----:B------:R-:W-:Y:S05]  /*0e40*/  @P1 EXIT ;  /* 0x000000000000194d */ /* 0x000fea0003800000 */
[----:B------:R-:W1:Y:S01]  /*0e50*/  S2UR UR5, SR_CgaCtaId ;  /* 0x00000000000579c3 */ /* 0x000e620000008800 */
[----:B------:R-:W-:-:S07]  /*0e60*/  UMOV UR4, 0x400 ;  /* 0x0000040000047882 */ /* 0x000fce0000000000 */
[----:B------:R-:W2:Y:S01]  /*0e70*/  LDC.64 R2, c[0x0][0x390] ;  /* 0x0000e400ff027b82 */ /* 0x000ea20000000a00 */
[----:B-1----:R-:W-:-:S09]  /*0e80*/  ULEA UR4, UR5, UR4, 0x18 ;  /* 0x0000000405047291 */ /* 0x002fd2000f8ec0ff */
[----:B------:R-:W2:Y:S04]  /*0e90*/  LDS R5, [UR4] ;  /* 0x00000004ff057984 */ /* 0x000ea80008000800 */
[----:B--2---:R-:W-:Y:S01]  /*0ea0*/  STG.E desc[UR6][R2.64], R5 ;  /* 0x0000000502007986 */ /* 0x004fe2000c101906 */
[----:B------:R-:W-:Y:S05]  /*0eb0*/  EXIT ;  /* 0x000000000000794d */ /* 0x000fea0003800000 */
.L_x_12:
[----:B------:R-:W-:-:S00]  /*0ec0*/  BRA `(.L_x_12) ;  /* 0xfffffffc00fc7947 */ /* 0x000fc0000383ffff */
[----:B------:R-:W-:-:S00]  /*0ed0*/  NOP ;  /* 0x0000000000007918 */ /* 0x000fc00000000000 */
        /* <DEDUP_REMOVED lines=10> */
.L_x_13:


//--------------------- .nv.shared._Z12jacobikernelPfS_S_iifffii --------------------------
	.section	.nv.shared._Z12jacobikernelPfS_S_iifffii,"aw",@nobits
	.sectionflags	@""
	.align	4
.nv.shared._Z12jacobikernelPfS_S_iifffii:
	.zero		3140


//--------------------- .nv.shared.reserved.0     --------------------------
	.section	.nv.shared.reserved.0,"aw",@nobits
	.weak		__nv_reservedSMEM_offset_0_alias
	.size		__nv_reservedSMEM_offset_0_alias, 0, 64
	.other		__nv_reservedSMEM_offset_0_alias,@"STO_CUDA_RESERVED_SHARED STV_DEFAULT"
__nv_reservedSMEM_offset_0_alias:
	.zero		0
	.zero		64


//--------------------- .nv.constant0._Z12jacobikernelPfS_S_iifffii --------------------------
	.section	.nv.constant0._Z12jacobikernelPfS_S_iifffii,"a",@progbits
	.sectionflags	@""
	.align	4
.nv.constant0._Z12jacobikernelPfS_S_iifffii:
	.zero		948


//--------------------- SYMBOLS --------------------------

	.type		.nv.reservedSmem.offset0,@object
	.size		.nv.reservedSmem.offset0,0x4
	.type		.nv.reservedSmem.cap,@object
	.size		.nv.reservedSmem.cap,0x4
